//
// Generated by NVIDIA NVVM Compiler
//
// Compiler Build ID: CL-36424714
// Cuda compilation tools, release 13.0, V13.0.88
// Based on NVVM 20.0.0
//

.version 9.0
.target sm_100
.address_size 64

	// .globl	_Z21TwoPassWarpSyncKernelPKfPfm
.extern .shared .align 16 .b8 shm[];

.visible .entry _Z21TwoPassWarpSyncKernelPKfPfm(
	.param .u64 .ptr .align 1 _Z21TwoPassWarpSyncKernelPKfPfm_param_0,
	.param .u64 .ptr .align 1 _Z21TwoPassWarpSyncKernelPKfPfm_param_1,
	.param .u64 _Z21TwoPassWarpSyncKernelPKfPfm_param_2
)
{
	.reg .pred 	%p<9>;
	.reg .b32 	%r<18>;
	.reg .b32 	%f<28>;
	.reg .b64 	%rd<14>;
	.reg .b64 	%fd<6>;

	ld.param.u64 	%rd5, [_Z21TwoPassWarpSyncKernelPKfPfm_param_0];
	ld.param.u64 	%rd6, [_Z21TwoPassWarpSyncKernelPKfPfm_param_1];
	ld.param.u64 	%rd7, [_Z21TwoPassWarpSyncKernelPKfPfm_param_2];
	mov.u32 	%r1, %ctaid.x;
	mov.u32 	%r2, %ntid.x;
	mov.u32 	%r3, %tid.x;
	mad.lo.s32 	%r16, %r1, %r2, %r3;
	cvt.s64.s32 	%rd13, %r16;
	setp.le.u64 	%p1, %rd7, %rd13;
	mov.f32 	%f27, 0f00000000;
	@%p1 bra 	$L__BB0_4;
	mov.u32 	%r11, %nctaid.x;
	mul.lo.s32 	%r5, %r11, %r2;
	cvta.to.global.u64 	%rd2, %rd5;
	mov.f64 	%fd5, 0d0000000000000000;
$L__BB0_2:
	shl.b64 	%rd8, %rd13, 2;
	add.s64 	%rd9, %rd2, %rd8;
	ld.global.f32 	%f4, [%rd9];
	cvt.f64.f32 	%fd4, %f4;
	add.f64 	%fd5, %fd5, %fd4;
	add.s32 	%r16, %r16, %r5;
	cvt.s64.s32 	%rd13, %r16;
	setp.gt.u64 	%p2, %rd7, %rd13;
	@%p2 bra 	$L__BB0_2;
	cvt.rn.f32.f64 	%f27, %fd5;
$L__BB0_4:
	shl.b32 	%r12, %r3, 2;
	mov.u32 	%r13, shm;
	add.s32 	%r8, %r13, %r12;
	st.shared.f32 	[%r8], %f27;
	bar.sync 	0;
	setp.lt.u32 	%p3, %r2, 66;
	@%p3 bra 	$L__BB0_9;
	mov.u32 	%r17, %r2;
$L__BB0_6:
	shr.u32 	%r10, %r17, 1;
	setp.ge.u32 	%p4, %r3, %r10;
	@%p4 bra 	$L__BB0_8;
	shl.b32 	%r14, %r10, 2;
	add.s32 	%r15, %r8, %r14;
	ld.shared.f32 	%f5, [%r15];
	ld.shared.f32 	%f6, [%r8];
	add.f32 	%f7, %f5, %f6;
	st.shared.f32 	[%r8], %f7;
$L__BB0_8:
	bar.sync 	0;
	setp.gt.u32 	%p5, %r17, 131;
	mov.u32 	%r17, %r10;
	@%p5 bra 	$L__BB0_6;
$L__BB0_9:
	setp.gt.u32 	%p6, %r3, 31;
	@%p6 bra 	$L__BB0_14;
	setp.lt.u32 	%p7, %r2, 64;
	@%p7 bra 	$L__BB0_12;
	ld.volatile.shared.f32 	%f8, [%r8+128];
	ld.volatile.shared.f32 	%f9, [%r8];
	add.f32 	%f10, %f8, %f9;
	st.volatile.shared.f32 	[%r8], %f10;
$L__BB0_12:
	ld.volatile.shared.f32 	%f11, [%r8+64];
	ld.volatile.shared.f32 	%f12, [%r8];
	add.f32 	%f13, %f11, %f12;
	st.volatile.shared.f32 	[%r8], %f13;
	ld.volatile.shared.f32 	%f14, [%r8+32];
	ld.volatile.shared.f32 	%f15, [%r8];
	add.f32 	%f16, %f14, %f15;
	st.volatile.shared.f32 	[%r8], %f16;
	ld.volatile.shared.f32 	%f17, [%r8+16];
	ld.volatile.shared.f32 	%f18, [%r8];
	add.f32 	%f19, %f17, %f18;
	st.volatile.shared.f32 	[%r8], %f19;
	ld.volatile.shared.f32 	%f20, [%r8+8];
	ld.volatile.shared.f32 	%f21, [%r8];
	add.f32 	%f22, %f20, %f21;
	st.volatile.shared.f32 	[%r8], %f22;
	ld.volatile.shared.f32 	%f23, [%r8+4];
	ld.volatile.shared.f32 	%f24, [%r8];
	add.f32 	%f25, %f23, %f24;
	st.volatile.shared.f32 	[%r8], %f25;
	setp.ne.s32 	%p8, %r3, 0;
	@%p8 bra 	$L__BB0_14;
	ld.volatile.shared.f32 	%f26, [shm];
	cvta.to.global.u64 	%rd10, %rd6;
	mul.wide.u32 	%rd11, %r1, 4;
	add.s64 	%rd12, %rd10, %rd11;
	st.global.f32 	[%rd12], %f26;
$L__BB0_14:
	ret;

}
	// .globl	_Z28TwoPassSharedOptimizedKernelPKfPfm
.visible .entry _Z28TwoPassSharedOptimizedKernelPKfPfm(
	.param .u64 .ptr .align 1 _Z28TwoPassSharedOptimizedKernelPKfPfm_param_0,
	.param .u64 .ptr .align 1 _Z28TwoPassSharedOptimizedKernelPKfPfm_param_1,
	.param .u64 _Z28TwoPassSharedOptimizedKernelPKfPfm_param_2
)
{
	.reg .pred 	%p<7>;
	.reg .b32 	%r<18>;
	.reg .b32 	%f<10>;
	.reg .b64 	%rd<14>;
	.reg .b64 	%fd<6>;

	ld.param.u64 	%rd5, [_Z28TwoPassSharedOptimizedKernelPKfPfm_param_0];
	ld.param.u64 	%rd6, [_Z28TwoPassSharedOptimizedKernelPKfPfm_param_1];
	ld.param.u64 	%rd7, [_Z28TwoPassSharedOptimizedKernelPKfPfm_param_2];
	mov.u32 	%r1, %ctaid.x;
	mov.u32 	%r17, %ntid.x;
	mov.u32 	%r3, %tid.x;
	mad.lo.s32 	%r16, %r1, %r17, %r3;
	cvt.s64.s32 	%rd13, %r16;
	setp.le.u64 	%p1, %rd7, %rd13;
	mov.f32 	%f9, 0f00000000;
	@%p1 bra 	$L__BB1_4;
	mov.u32 	%r11, %nctaid.x;
	mul.lo.s32 	%r5, %r11, %r17;
	cvta.to.global.u64 	%rd2, %rd5;
	mov.f64 	%fd5, 0d0000000000000000;
$L__BB1_2:
	shl.b64 	%rd8, %rd13, 2;
	add.s64 	%rd9, %rd2, %rd8;
	ld.global.f32 	%f4, [%rd9];
	cvt.f64.f32 	%fd4, %f4;
	add.f64 	%fd5, %fd5, %fd4;
	add.s32 	%r16, %r16, %r5;
	cvt.s64.s32 	%rd13, %r16;
	setp.gt.u64 	%p2, %rd7, %rd13;
	@%p2 bra 	$L__BB1_2;
	cvt.rn.f32.f64 	%f9, %fd5;
$L__BB1_4:
	shl.b32 	%r12, %r3, 2;
	mov.u32 	%r13, shm;
	add.s32 	%r8, %r13, %r12;
	st.shared.f32 	[%r8], %f9;
	bar.sync 	0;
	setp.lt.u32 	%p3, %r17, 2;
	@%p3 bra 	$L__BB1_8;
$L__BB1_5:
	shr.u32 	%r10, %r17, 1;
	setp.ge.u32 	%p4, %r3, %r10;
	@%p4 bra 	$L__BB1_7;
	shl.b32 	%r14, %r10, 2;
	add.s32 	%r15, %r8, %r14;
	ld.shared.f32 	%f5, [%r15];
	ld.shared.f32 	%f6, [%r8];
	add.f32 	%f7, %f5, %f6;
	st.shared.f32 	[%r8], %f7;
$L__BB1_7:
	bar.sync 	0;
	setp.gt.u32 	%p5, %r17, 3;
	mov.u32 	%r17, %r10;
	@%p5 bra 	$L__BB1_5;
$L__BB1_8:
	setp.ne.s32 	%p6, %r3, 0;
	@%p6 bra 	$L__BB1_10;
	ld.shared.f32 	%f8, [shm];
	cvta.to.global.u64 	%rd10, %rd6;
	mul.wide.u32 	%rd11, %r1, 4;
	add.s64 	%rd12, %rd10, %rd11;
	st.global.f32 	[%rd12], %f8;
$L__BB1_10:
	ret;

}


// ===== COMPILED SASS (sm_100) =====

	.target	sm_100

	.elftype	@"ET_EXEC"


//--------------------- .note.nv.tkinfo           --------------------------
	.section	.note.nv.tkinfo,"",@"SHT_NOTE"
	.sectionflags	@"SHF_NOTE_NV_TKINFO"
	.tkinfo
        /*0018*/ 	.word	0x00000002
        /*0030*/ 	.string	""
        /*0030*/ 	.string	"ptxas"
        /*0030*/ 	.string	"Cuda compilation tools, release 13.0, V13.0.88"
        /*0030*/ 	.string	"Build cuda_13.0.r13.0/compiler.36424714_0"
        /*0030*/ 	.string	"-arch sm_100 -m 64 "



//--------------------- .note.nv.cuinfo           --------------------------
	.section	.note.nv.cuinfo,"",@"SHT_NOTE"
	.sectionflags	@"SHF_NOTE_NV_CUINFO"
        /*0018*/ 	.short	0x0002
        /*001a*/ 	.short	0x0064
        /*001c*/ 	.short	0x0082
	.zero		2


//--------------------- .nv.info                  --------------------------
	.section	.nv.info,"",@"SHT_CUDA_INFO"
	.align	4


	//----- nvinfo : EIATTR_REGCOUNT
	.align		4
        /*0000*/ 	.byte	0x04, 0x2f
        /*0002*/ 	.short	(.L_1 - .L_0)
	.align		4
.L_0:
        /*0004*/ 	.word	index@(_Z21TwoPassWarpSyncKernelPKfPfm)
        /*0008*/ 	.word	0x00000010


	//----- nvinfo : EIATTR_FRAME_SIZE
	.align		4
.L_1:
        /*000c*/ 	.byte	0x04, 0x11
        /*000e*/ 	.short	(.L_3 - .L_2)
	.align		4
.L_2:
        /*0010*/ 	.word	index@(_Z21TwoPassWarpSyncKernelPKfPfm)
        /*0014*/ 	.word	0x00000000


	//----- nvinfo : EIATTR_REGCOUNT
	.align		4
.L_3:
        /*0018*/ 	.byte	0x04, 0x2f
        /*001a*/ 	.short	(.L_5 - .L_4)
	.align		4
.L_4:
        /*001c*/ 	.word	index@(_Z28TwoPassSharedOptimizedKernelPKfPfm)
        /*0020*/ 	.word	0x00000010


	//----- nvinfo : EIATTR_FRAME_SIZE
	.align		4
.L_5:
        /*0024*/ 	.byte	0x04, 0x11
        /*0026*/ 	.short	(.L_7 - .L_6)
	.align		4
.L_6:
        /*0028*/ 	.word	index@(_Z28TwoPassSharedOptimizedKernelPKfPfm)
        /*002c*/ 	.word	0x00000000


	//----- nvinfo : EIATTR_MIN_STACK_SIZE
	.align		4
.L_7:
        /*0030*/ 	.byte	0x04, 0x12
        /*0032*/ 	.short	(.L_9 - .L_8)
	.align		4
.L_8:
        /*0034*/ 	.word	index@(_Z28TwoPassSharedOptimizedKernelPKfPfm)
        /*0038*/ 	.word	0x00000000


	//----- nvinfo : EIATTR_MIN_STACK_SIZE
	.align		4
.L_9:
        /*003c*/ 	.byte	0x04, 0x12
        /*003e*/ 	.short	(.L_11 - .L_10)
	.align		4
.L_10:
        /*0040*/ 	.word	index@(_Z21TwoPassWarpSyncKernelPKfPfm)
        /*0044*/ 	.word	0x00000000
.L_11:


//--------------------- .nv.compat                --------------------------
	.section	.nv.compat,"",@"SHT_CUDA_COMPAT_INFO"
	.align	4
        /*0000*/ 	.byte	0x02, 0x09, 0x00, 0x00, 0x02, 0x02, 0x01, 0x00, 0x02, 0x05, 0x05, 0x00, 0x03, 0x07, 0x01, 0x01
        /*0010*/ 	.byte	0x02, 0x03, 0x00, 0x00, 0x02, 0x06, 0x01, 0x00, 0x04, 0x0b, 0x08, 0x00, 0x01, 0x00, 0x00, 0x00
        /*0020*/ 	.byte	0x00, 0x00, 0x00, 0x00


//--------------------- .nv.info._Z28TwoPassSharedOptimizedKernelPKfPfm --------------------------
	.section	.nv.info._Z28TwoPassSharedOptimizedKernelPKfPfm,"",@"SHT_CUDA_INFO"
	.sectionflags	@""
	.align	4


	//----- nvinfo : EIATTR_CUDA_API_VERSION
	.align		4
        /*0000*/ 	.byte	0x04, 0x37
        /*0002*/ 	.short	(.L_13 - .L_12)
.L_12:
        /*0004*/ 	.word	0x00000082


	//----- nvinfo : EIATTR_KPARAM_INFO
	.align		4
.L_13:
        /*0008*/ 	.byte	0x04, 0x17
        /*000a*/ 	.short	(.L_15 - .L_14)
.L_14:
        /*000c*/ 	.word	0x00000000
        /*0010*/ 	.short	0x0002
        /*0012*/ 	.short	0x0010
        /*0014*/ 	.byte	0x00, 0xf0, 0x21, 0x00


	//----- nvinfo : EIATTR_KPARAM_INFO
	.align		4
.L_15:
        /*0018*/ 	.byte	0x04, 0x17
        /*001a*/ 	.short	(.L_17 - .L_16)
.L_16:
        /*001c*/ 	.word	0x00000000
        /*0020*/ 	.short	0x0001
        /*0022*/ 	.short	0x0008
        /*0024*/ 	.byte	0x00, 0xf5, 0x21, 0x00


	//----- nvinfo : EIATTR_KPARAM_INFO
	.align		4
.L_17:
        /*0028*/ 	.byte	0x04, 0x17
        /*002a*/ 	.short	(.L_19 - .L_18)
.L_18:
        /*002c*/ 	.word	0x00000000
        /*0030*/ 	.short	0x0000
        /*0032*/ 	.short	0x0000
        /*0034*/ 	.byte	0x00, 0xf5, 0x21, 0x00


	//----- nvinfo : EIATTR_SPARSE_MMA_MASK
	.align		4
.L_19:
        /*0038*/ 	.byte	0x03, 0x50
        /*003a*/ 	.short	0x0000


	//----- nvinfo : EIATTR_MAXREG_COUNT
	.align		4
        /*003c*/ 	.byte	0x03, 0x1b
        /*003e*/ 	.short	0x00ff


	//----- nvinfo : EIATTR_NUM_BARRIERS
	.align		4
        /*0040*/ 	.byte	0x02, 0x4c
        /*0042*/ 	.byte	0x01
	.zero		1


	//----- nvinfo : EIATTR_MERCURY_ISA_VERSION
	.align		4
        /*0044*/ 	.byte	0x03, 0x5f
        /*0046*/ 	.short	0x0101


	//----- nvinfo : EIATTR_VRC_CTA_INIT_COUNT
	.align		4
        /*0048*/ 	.byte	0x02, 0x4a
	.zero		1
	.zero		1


	//----- nvinfo : EIATTR_EXIT_INSTR_OFFSETS
	.align		4
        /*004c*/ 	.byte	0x04, 0x1c
        /*004e*/ 	.short	(.L_21 - .L_20)


	//   ....[0]....
.L_20:
        /*0050*/ 	.word	0x00000370


	//   ....[1]....
        /*0054*/ 	.word	0x000003f0


	//----- nvinfo : EIATTR_CRS_STACK_SIZE
	.align		4
.L_21:
        /*0058*/ 	.byte	0x04, 0x1e
        /*005a*/ 	.short	(.L_23 - .L_22)
.L_22:
        /*005c*/ 	.word	0x00000000


	//----- nvinfo : EIATTR_CBANK_PARAM_SIZE
	.align		4
.L_23:
        /*0060*/ 	.byte	0x03, 0x19
        /*0062*/ 	.short	0x0018


	//----- nvinfo : EIATTR_PARAM_CBANK
	.align		4
        /*0064*/ 	.byte	0x04, 0x0a
        /*0066*/ 	.short	(.L_25 - .L_24)
	.align		4
.L_24:
        /*0068*/ 	.word	index@(.nv.constant0._Z28TwoPassSharedOptimizedKernelPKfPfm)
        /*006c*/ 	.short	0x0380
        /*006e*/ 	.short	0x0018


	//----- nvinfo : EIATTR_SW_WAR
	.align		4
.L_25:
        /*0070*/ 	.byte	0x04, 0x36
        /*0072*/ 	.short	(.L_27 - .L_26)
.L_26:
        /*0074*/ 	.word	0x00000008
.L_27:


//--------------------- .nv.info._Z21TwoPassWarpSyncKernelPKfPfm --------------------------
	.section	.nv.info._Z21TwoPassWarpSyncKernelPKfPfm,"",@"SHT_CUDA_INFO"
	.sectionflags	@""
	.align	4


	//----- nvinfo : EIATTR_CUDA_API_VERSION
	.align		4
        /*0000*/ 	.byte	0x04, 0x37
        /*0002*/ 	.short	(.L_29 - .L_28)
.L_28:
        /*0004*/ 	.word	0x00000082


	//----- nvinfo : EIATTR_KPARAM_INFO
	.align		4
.L_29:
        /*0008*/ 	.byte	0x04, 0x17
        /*000a*/ 	.short	(.L_31 - .L_30)
.L_30:
        /*000c*/ 	.word	0x00000000
        /*0010*/ 	.short	0x0002
        /*0012*/ 	.short	0x0010
        /*0014*/ 	.byte	0x00, 0xf0, 0x21, 0x00


	//----- nvinfo : EIATTR_KPARAM_INFO
	.align		4
.L_31:
        /*0018*/ 	.byte	0x04, 0x17
        /*001a*/ 	.short	(.L_33 - .L_32)
.L_32:
        /*001c*/ 	.word	0x00000000
        /*0020*/ 	.short	0x0001
        /*0022*/ 	.short	0x0008
        /*0024*/ 	.byte	0x00, 0xf5, 0x21, 0x00


	//----- nvinfo : EIATTR_KPARAM_INFO
	.align		4
.L_33:
        /*0028*/ 	.byte	0x04, 0x17
        /*002a*/ 	.short	(.L_35 - .L_34)
.L_34:
        /*002c*/ 	.word	0x00000000
        /*0030*/ 	.short	0x0000
        /*0032*/ 	.short	0x0000
        /*0034*/ 	.byte	0x00, 0xf5, 0x21, 0x00


	//----- nvinfo : EIATTR_SPARSE_MMA_MASK
	.align		4
.L_35:
        /*0038*/ 	.byte	0x03, 0x50
        /*003a*/ 	.short	0x0000


	//----- nvinfo : EIATTR_MAXREG_COUNT
	.align		4
        /*003c*/ 	.byte	0x03, 0x1b
        /*003e*/ 	.short	0x00ff


	//----- nvinfo : EIATTR_NUM_BARRIERS
	.align		4
        /*0040*/ 	.byte	0x02, 0x4c
        /*0042*/ 	.byte	0x01
	.zero		1


	//----- nvinfo : EIATTR_MERCURY_ISA_VERSION
	.align		4
        /*0044*/ 	.byte	0x03, 0x5f
        /*0046*/ 	.short	0x0101


	//----- nvinfo : EIATTR_VRC_CTA_INIT_COUNT
	.align		4
        /*0048*/ 	.byte	0x02, 0x4a
	.zero		1
	.zero		1


	//----- nvinfo : EIATTR_EXIT_INSTR_OFFSETS
	.align		4
        /*004c*/ 	.byte	0x04, 0x1c
        /*004e*/ 	.short	(.L_37 - .L_36)


	//   ....[0]....
.L_36:
        /*0050*/ 	.word	0x00000370


	//   ....[1]....
        /*0054*/ 	.word	0x00000520


	//   ....[2]....
        /*0058*/ 	.word	0x000005a0


	//----- nvinfo : EIATTR_CRS_STACK_SIZE
	.align		4
.L_37:
        /*005c*/ 	.byte	0x04, 0x1e
        /*005e*/ 	.short	(.L_39 - .L_38)
.L_38:
        /*0060*/ 	.word	0x00000000


	//----- nvinfo : EIATTR_CBANK_PARAM_SIZE
	.align		4
.L_39:
        /*0064*/ 	.byte	0x03, 0x19
        /*0066*/ 	.short	0x0018


	//----- nvinfo : EIATTR_PARAM_CBANK
	.align		4
        /*0068*/ 	.byte	0x04, 0x0a
        /*006a*/ 	.short	(.L_41 - .L_40)
	.align		4
.L_40:
        /*006c*/ 	.word	index@(.nv.constant0._Z21TwoPassWarpSyncKernelPKfPfm)
        /*0070*/ 	.short	0x0380
        /*0072*/ 	.short	0x0018


	//----- nvinfo : EIATTR_SW_WAR
	.align		4
.L_41:
        /*0074*/ 	.byte	0x04, 0x36
        /*0076*/ 	.short	(.L_43 - .L_42)
.L_42:
        /*0078*/ 	.word	0x00000008
.L_43:


//--------------------- .nv.callgraph             --------------------------
	.section	.nv.callgraph,"",@"SHT_CUDA_CALLGRAPH"
	.align	4
	.sectionentsize	8
	.align		4
        /*0000*/ 	.word	0x00000000
	.align		4
        /*0004*/ 	.word	0xffffffff
	.align		4
        /*0008*/ 	.word	0x00000000
	.align		4
        /*000c*/ 	.word	0xfffffffe
	.align		4
        /*0010*/ 	.word	0x00000000
	.align		4
        /*0014*/ 	.word	0xfffffffd
	.align		4
        /*0018*/ 	.word	0x00000000
	.align		4
        /*001c*/ 	.word	0xfffffffc


//--------------------- .text._Z28TwoPassSharedOptimizedKernelPKfPfm --------------------------
	.section	.text._Z28TwoPassSharedOptimizedKernelPKfPfm,"ax",@progbits
	.align	128
        .global         _Z28TwoPassSharedOptimizedKernelPKfPfm
        .type           _Z28TwoPassSharedOptimizedKernelPKfPfm,@function
        .size           _Z28TwoPassSharedOptimizedKernelPKfPfm,(.L_x_14 - _Z28TwoPassSharedOptimizedKernelPKfPfm)
        .other          _Z28TwoPassSharedOptimizedKernelPKfPfm,@"STO_CUDA_ENTRY STV_DEFAULT"
_Z28TwoPassSharedOptimizedKernelPKfPfm:
.text._Z28TwoPassSharedOptimizedKernelPKfPfm:
[----:B------:R-:W-:Y:S01]  /*0000*/  LDC R1, c[0x0][0x37c] ;  /* 0x0000df00ff017b82 */ /* 0x000fe20000000800 */
[----:B------:R-:W0:Y:S01]  /*0010*/  S2R R9, SR_CTAID.X ;  /* 0x0000000000097919 */ /* 0x000e220000002500 */
[----:B------:R-:W1:Y:S01]  /*0020*/  LDCU UR4, c[0x0][0x360] ;  /* 0x00006c00ff0477ac */ /* 0x000e620008000800 */
[----:B------:R-:W-:Y:S01]  /*0030*/  BSSY.RECONVERGENT B0, `(.L_x_0) ;  /* 0x000001f000007945 */ /* 0x000fe20003800200 */
[----:B------:R-:W-:Y:S01]  /*0040*/  IMAD.MOV.U32 R2, RZ, RZ, RZ ;  /* 0x000000ffff027224 */ /* 0x000fe200078e00ff */
[----:B------:R-:W0:Y:S01]  /*0050*/  S2R R10, SR_TID.X ;  /* 0x00000000000a7919 */ /* 0x000e220000002100 */
[----:B------:R-:W2:Y:S01]  /*0060*/  LDCU.64 UR8, c[0x0][0x390] ;  /* 0x00007200ff0877ac */ /* 0x000ea20008000a00 */
[----:B------:R-:W3:Y:S01]  /*0070*/  LDCU.64 UR6, c[0x0][0x358] ;  /* 0x00006b00ff0677ac */ /* 0x000ee20008000a00 */
[----:B------:R-:W4:Y:S01]  /*0080*/  LDCU.64 UR10, c[0x0][0x380] ;  /* 0x00007000ff0a77ac */ /* 0x000f220008000a00 */
[----:B-1----:R-:W-:Y:S02]  /*0090*/  IMAD.U32 R8, RZ, RZ, UR4 ;  /* 0x00000004ff087e24 */ /* 0x002fe4000f8e00ff */
[----:B0-----:R-:W-:-:S05]  /*00a0*/  IMAD R0, R9, UR4, R10 ;  /* 0x0000000409007c24 */ /* 0x001fca000f8e020a */
[----:B--2---:R-:W-:Y:S02]  /*00b0*/  ISETP.GE.U32.AND P0, PT, R0, UR8, PT ;  /* 0x0000000800007c0c */ /* 0x004fe4000bf06070 */
[----:B------:R-:W-:-:S04]  /*00c0*/  SHF.R.S32.HI R3, RZ, 0x1f, R0 ;  /* 0x0000001fff037819 */ /* 0x000fc80000011400 */
[----:B------:R-:W-:-:S13]  /*00d0*/  ISETP.GE.U32.AND.EX P0, PT, R3, UR9, PT, P0 ;  /* 0x0000000903007c0c */ /* 0x000fda000bf06100 */
[----:B---34-:R-:W-:Y:S05]  /*00e0*/  @P0 BRA `(.L_x_1) ;  /* 0x00000000004c0947 */ /* 0x018fea0003800000 */
[----:B------:R-:W0:Y:S01]  /*00f0*/  LDCU UR4, c[0x0][0x370] ;  /* 0x00006e00ff0477ac */ /* 0x000e220008000800 */
[----:B------:R-:W-:Y:S01]  /*0100*/  BSSY.RECONVERGENT B1, `(.L_x_2) ;  /* 0x0000010000017945 */ /* 0x000fe20003800200 */
[----:B------:R-:W-:Y:S01]  /*0110*/  IMAD.MOV.U32 R12, RZ, RZ, R3 ;  /* 0x000000ffff0c7224 */ /* 0x000fe200078e0003 */
[----:B------:R-:W-:Y:S01]  /*0120*/  CS2R R2, SRZ ;  /* 0x0000000000027805 */ /* 0x000fe2000001ff00 */
[----:B------:R-:W-:Y:S02]  /*0130*/  IMAD.MOV.U32 R11, RZ, RZ, R0 ;  /* 0x000000ffff0b7224 */ /* 0x000fe400078e0000 */
[----:B0-----:R-:W-:-:S07]  /*0140*/  IMAD R13, R8, UR4, RZ ;  /* 0x00000004080d7c24 */ /* 0x001fce000f8e02ff */
.L_x_3:
[----:B------:R-:W-:-:S04]  /*0150*/  LEA R6, P0, R11, UR10, 0x2 ;  /* 0x0000000a0b067c11 */ /* 0x000fc8000f8010ff */
[----:B------:R-:W-:-:S05]  /*0160*/  LEA.HI.X R7, R11, UR11, R12, 0x2, P0 ;  /* 0x0000000b0b077c11 */ /* 0x000fca00080f140c */
[----:B------:R-:W2:Y:S01]  /*0170*/  LDG.E R4, desc[UR6][R6.64] ;  /* 0x0000000606047981 */ /* 0x000ea2000c1e1900 */
[----:B------:R-:W-:-:S04]  /*0180*/  IMAD.IADD R11, R13, 0x1, R0 ;  /* 0x000000010d0b7824 */ /* 0x000fc800078e0200 */
[--C-:B------:R-:W-:Y:S01]  /*0190*/  IMAD.MOV.U32 R0, RZ, RZ, R11.reuse ;  /* 0x000000ffff007224 */ /* 0x100fe200078e000b */
[----:B------:R-:W-:Y:S02]  /*01a0*/  ISETP.GE.U32.AND P0, PT, R11, UR8, PT ;  /* 0x000000080b007c0c */ /* 0x000fe4000bf06070 */
[----:B------:R-:W-:-:S04]  /*01b0*/  SHF.R.S32.HI R12, RZ, 0x1f, R11 ;  /* 0x0000001fff0c7819 */ /* 0x000fc8000001140b */
[----:B------:R-:W-:Y:S01]  /*01c0*/  ISETP.GE.U32.AND.EX P0, PT, R12, UR9, PT, P0 ;  /* 0x000000090c007c0c */ /* 0x000fe2000bf06100 */
[----:B--2---:R-:W0:Y:S02]  /*01d0*/  F2F.F64.F32 R4, R4 ;  /* 0x0000000400047310 */ /* 0x004e240000201800 */
[----:B0-----:R-:W-:-:S10]  /*01e0*/  DADD R2, R4, R2 ;  /* 0x0000000004027229 */ /* 0x001fd40000000002 */
[----:B------:R-:W-:Y:S05]  /*01f0*/  @!P0 BRA `(.L_x_3) ;  /* 0xfffffffc00d48947 */ /* 0x000fea000383ffff */
[----:B------:R-:W-:Y:S05]  /*0200*/  BSYNC.RECONVERGENT B1 ;  /* 0x0000000000017941 */ /* 0x000fea0003800200 */
.L_x_2:
[----:B------:R0:W1:Y:S02]  /*0210*/  F2F.F32.F64 R2, R2 ;  /* 0x0000000200027310 */ /* 0x0000640000301000 */
.L_x_1:
[----:B------:R-:W-:Y:S05]  /*0220*/  BSYNC.RECONVERGENT B0 ;  /* 0x0000000000007941 */ /* 0x000fea0003800200 */
.L_x_0:
[----:B------:R-:W2:Y:S01]  /*0230*/  S2UR UR5, SR_CgaCtaId ;  /* 0x00000000000579c3 */ /* 0x000ea20000008800 */
[----:B------:R-:W-:Y:S01]  /*0240*/  UMOV UR4, 0x400 ;  /* 0x0000040000047882 */ /* 0x000fe20000000000 */
[----:B------:R-:W-:Y:S02]  /*0250*/  ISETP.GE.U32.AND P1, PT, R8, 0x2, PT ;  /* 0x000000020800780c */ /* 0x000fe40003f26070 */
[----:B------:R-:W-:Y:S01]  /*0260*/  ISETP.NE.AND P0, PT, R10, RZ, PT ;  /* 0x000000ff0a00720c */ /* 0x000fe20003f05270 */
[----:B--2---:R-:W-:-:S06]  /*0270*/  ULEA UR4, UR5, UR4, 0x18 ;  /* 0x0000000405047291 */ /* 0x004fcc000f8ec0ff */
[----:B0-----:R-:W-:-:S05]  /*0280*/  LEA R3, R10, UR4, 0x2 ;  /* 0x000000040a037c11 */ /* 0x001fca000f8e10ff */
[----:B-1----:R0:W-:Y:S01]  /*0290*/  STS [R3], R2 ;  /* 0x0000000203007388 */ /* 0x0021e20000000800 */
[----:B------:R-:W-:Y:S06]  /*02a0*/  BAR.SYNC.DEFER_BLOCKING 0x0 ;  /* 0x0000000000007b1d */ /* 0x000fec0000010000 */
[----:B------:R-:W-:Y:S05]  /*02b0*/  @!P1 BRA `(.L_x_4) ;  /* 0x00000000002c9947 */ /* 0x000fea0003800000 */
.L_x_5:
[----:B------:R-:W-:-:S04]  /*02c0*/  SHF.R.U32.HI R4, RZ, 0x1, R8 ;  /* 0x00000001ff047819 */ /* 0x000fc80000011608 */
[----:B------:R-:W-:-:S13]  /*02d0*/  ISETP.GE.U32.AND P1, PT, R10, R4, PT ;  /* 0x000000040a00720c */ /* 0x000fda0003f26070 */
[----:B------:R-:W-:Y:S01]  /*02e0*/  @!P1 IMAD R0, R4, 0x4, R3 ;  /* 0x0000000404009824 */ /* 0x000fe200078e0203 */
[----:B------:R-:W-:Y:S05]  /*02f0*/  @!P1 LDS R5, [R3] ;  /* 0x0000000003059984 */ /* 0x000fea0000000800 */
[----:B------:R-:W0:Y:S02]  /*0300*/  @!P1 LDS R0, [R0] ;  /* 0x0000000000009984 */ /* 0x000e240000000800 */
[----:B0-----:R-:W-:-:S05]  /*0310*/  @!P1 FADD R2, R0, R5 ;  /* 0x0000000500029221 */ /* 0x001fca0000000000 */
[----:B------:R1:W-:Y:S01]  /*0320*/  @!P1 STS [R3], R2 ;  /* 0x0000000203009388 */ /* 0x0003e20000000800 */
[----:B------:R-:W-:Y:S01]  /*0330*/  BAR.SYNC.DEFER_BLOCKING 0x0 ;  /* 0x0000000000007b1d */ /* 0x000fe20000010000 */
[----:B------:R-:W-:Y:S01]  /*0340*/  ISETP.GT.U32.AND P1, PT, R8, 0x3, PT ;  /* 0x000000030800780c */ /* 0x000fe20003f24070 */
[----:B------:R-:W-:-:S12]  /*0350*/  IMAD.MOV.U32 R8, RZ, RZ, R4 ;  /* 0x000000ffff087224 */ /* 0x000fd800078e0004 */
[----:B-1----:R-:W-:Y:S05]  /*0360*/  @P1 BRA `(.L_x_5) ;  /* 0xfffffffc00d41947 */ /* 0x002fea000383ffff */
.L_x_4:
[----:B------:R-:W-:Y:S05]  /*0370*/  @P0 EXIT ;  /* 0x000000000000094d */ /* 0x000fea0003800000 */
[----:B------:R-:W1:Y:S01]  /*0380*/  S2UR UR5, SR_CgaCtaId ;  /* 0x00000000000579c3 */ /* 0x000e620000008800 */
[----:B------:R-:W-:-:S07]  /*0390*/  UMOV UR4, 0x400 ;  /* 0x0000040000047882 */ /* 0x000fce0000000000 */
[----:B0-----:R-:W0:Y:S01]  /*03a0*/  LDC.64 R2, c[0x0][0x388] ;  /* 0x0000e200ff027b82 */ /* 0x001e220000000a00 */
[----:B-1----:R-:W-:Y:S01]  /*03b0*/  ULEA UR4, UR5, UR4, 0x18 ;  /* 0x0000000405047291 */ /* 0x002fe2000f8ec0ff */
[----:B0-----:R-:W-:-:S08]  /*03c0*/  IMAD.WIDE.U32 R2, R9, 0x4, R2 ;  /* 0x0000000409027825 */ /* 0x001fd000078e0002 */
[----:B------:R-:W0:Y:S04]  /*03d0*/  LDS R5, [UR4] ;  /* 0x00000004ff057984 */ /* 0x000e280008000800 */
[----:B0-----:R-:W-:Y:S01]  /*03e0*/  STG.E desc[UR6][R2.64], R5 ;  /* 0x0000000502007986 */ /* 0x001fe2000c101906 */
[----:B------:R-:W-:Y:S05]  /*03f0*/  EXIT ;  /* 0x000000000000794d */ /* 0x000fea0003800000 */
.L_x_6:
[----:B------:R-:W-:-:S00]  /*0400*/  BRA `(.L_x_6) ;  /* 0xfffffffc00fc7947 */ /* 0x000fc0000383ffff */
[----:B------:R-:W-:-:S00]  /*0410*/  NOP ;  /* 0x0000000000007918 */ /* 0x000fc00000000000 */
        /* <DEDUP_REMOVED lines=14> */
.L_x_14:


//--------------------- .text._Z21TwoPassWarpSyncKernelPKfPfm --------------------------
	.section	.text._Z21TwoPassWarpSyncKernelPKfPfm,"ax",@progbits
	.align	128
        .global         _Z21TwoPassWarpSyncKernelPKfPfm
        .type           _Z21TwoPassWarpSyncKernelPKfPfm,@function
        .size           _Z21TwoPassWarpSyncKernelPKfPfm,(.L_x_15 - _Z21TwoPassWarpSyncKernelPKfPfm)
        .other          _Z21TwoPassWarpSyncKernelPKfPfm,@"STO_CUDA_ENTRY STV_DEFAULT"
_Z21TwoPassWarpSyncKernelPKfPfm:
.text._Z21TwoPassWarpSyncKernelPKfPfm:
[----:B------:R-:W-:Y:S01]  /*0000*/  LDC R1, c[0x0][0x37c] ;  /* 0x0000df00ff017b82 */ /* 0x000fe20000000800 */
[----:B------:R-:W0:Y:S07]  /*0010*/  S2R R0, SR_CTAID.X ;  /* 0x0000000000007919 */ /* 0x000e2e0000002500 */
[----:B------:R-:W0:Y:S01]  /*0020*/  LDC R10, c[0x0][0x360] ;  /* 0x0000d800ff0a7b82 */ /* 0x000e220000000800 */
[----:B------:R-:W1:Y:S01]  /*0030*/  LDCU.64 UR8, c[0x0][0x390] ;  /* 0x00007200ff0877ac */ /* 0x000e620008000a00 */
[----:B------:R-:W-:Y:S01]  /*0040*/  BSSY.RECONVERGENT B0, `(.L_x_7) ;  /* 0x000001d000007945 */ /* 0x000fe20003800200 */
[----:B------:R-:W0:Y:S01]  /*0050*/  S2R R3, SR_TID.X ;  /* 0x0000000000037919 */ /* 0x000e220000002100 */
[----:B------:R-:W-:Y:S01]  /*0060*/  IMAD.MOV.U32 R4, RZ, RZ, RZ ;  /* 0x000000ffff047224 */ /* 0x000fe200078e00ff */
[----:B------:R-:W2:Y:S01]  /*0070*/  LDCU.64 UR6, c[0x0][0x358] ;  /* 0x00006b00ff0677ac */ /* 0x000ea20008000a00 */
[----:B------:R-:W3:Y:S01]  /*0080*/  LDCU.64 UR10, c[0x0][0x380] ;  /* 0x00007000ff0a77ac */ /* 0x000ee20008000a00 */
[----:B0-----:R-:W-:-:S05]  /*0090*/  IMAD R2, R0, R10, R3 ;  /* 0x0000000a00027224 */ /* 0x001fca00078e0203 */
[----:B-1----:R-:W-:Y:S02]  /*00a0*/  ISETP.GE.U32.AND P0, PT, R2, UR8, PT ;  /* 0x0000000802007c0c */ /* 0x002fe4000bf06070 */
[----:B------:R-:W-:-:S04]  /*00b0*/  SHF.R.S32.HI R5, RZ, 0x1f, R2 ;  /* 0x0000001fff057819 */ /* 0x000fc80000011402 */
[----:B------:R-:W-:-:S13]  /*00c0*/  ISETP.GE.U32.AND.EX P0, PT, R5, UR9, PT, P0 ;  /* 0x0000000905007c0c */ /* 0x000fda000bf06100 */
[----:B--23--:R-:W-:Y:S05]  /*00d0*/  @P0 BRA `(.L_x_8) ;  /* 0x00000000004c0947 */ /* 0x00cfea0003800000 */
[----:B------:R-:W0:Y:S01]  /*00e0*/  LDCU UR4, c[0x0][0x370] ;  /* 0x00006e00ff0477ac */ /* 0x000e220008000800 */
[----:B------:R-:W-:Y:S01]  /*00f0*/  BSSY.RECONVERGENT B1, `(.L_x_9) ;  /* 0x0000010000017945 */ /* 0x000fe20003800200 */
[----:B------:R-:W-:Y:S01]  /*0100*/  IMAD.MOV.U32 R13, RZ, RZ, R5 ;  /* 0x000000ffff0d7224 */ /* 0x000fe200078e0005 */
[----:B------:R-:W-:Y:S01]  /*0110*/  CS2R R4, SRZ ;  /* 0x0000000000047805 */ /* 0x000fe2000001ff00 */
[----:B------:R-:W-:Y:S02]  /*0120*/  IMAD.MOV.U32 R12, RZ, RZ, R2 ;  /* 0x000000ffff0c7224 */ /* 0x000fe400078e0002 */
[----:B0-----:R-:W-:-:S07]  /*0130*/  IMAD R11, R10, UR4, RZ ;  /* 0x000000040a0b7c24 */ /* 0x001fce000f8e02ff */
.L_x_10:
[----:B------:R-:W-:-:S04]  /*0140*/  LEA R8, P0, R12, UR10, 0x2 ;  /* 0x0000000a0c087c11 */ /* 0x000fc8000f8010ff */
[----:B------:R-:W-:-:S05]  /*0150*/  LEA.HI.X R9, R12, UR11, R13, 0x2, P0 ;  /* 0x0000000b0c097c11 */ /* 0x000fca00080f140d */
[----:B------:R-:W2:Y:S01]  /*0160*/  LDG.E R6, desc[UR6][R8.64] ;  /* 0x0000000608067981 */ /* 0x000ea2000c1e1900 */
[----:B------:R-:W-:-:S05]  /*0170*/  IMAD.IADD R12, R11, 0x1, R2 ;  /* 0x000000010b0c7824 */ /* 0x000fca00078e0202 */
[----:B------:R-:W-:Y:S02]  /*0180*/  ISETP.GE.U32.AND P0, PT, R12, UR8, PT ;  /* 0x000000080c007c0c */ /* 0x000fe4000bf06070 */
[----:B------:R-:W-:Y:S02]  /*0190*/  SHF.R.S32.HI R13, RZ, 0x1f, R12 ;  /* 0x0000001fff0d7819 */ /* 0x000fe4000001140c */
[----:B------:R-:W-:Y:S02]  /*01a0*/  MOV R2, R12 ;  /* 0x0000000c00027202 */ /* 0x000fe40000000f00 */
[----:B------:R-:W-:Y:S01]  /*01b0*/  ISETP.GE.U32.AND.EX P0, PT, R13, UR9, PT, P0 ;  /* 0x000000090d007c0c */ /* 0x000fe2000bf06100 */
[----:B--2---:R-:W0:Y:S02]  /*01c0*/  F2F.F64.F32 R6, R6 ;  /* 0x0000000600067310 */ /* 0x004e240000201800 */
[----:B0-----:R-:W-:-:S10]  /*01d0*/  DADD R4, R6, R4 ;  /* 0x0000000006047229 */ /* 0x001fd40000000004 */
[----:B------:R-:W-:Y:S05]  /*01e0*/  @!P0 BRA `(.L_x_10) ;  /* 0xfffffffc00d48947 */ /* 0x000fea000383ffff */
[----:B------:R-:W-:Y:S05]  /*01f0*/  BSYNC.RECONVERGENT B1 ;  /* 0x0000000000017941 */ /* 0x000fea0003800200 */
.L_x_9:
[----:B------:R0:W1:Y:S02]  /*0200*/  F2F.F32.F64 R4, R4 ;  /* 0x0000000400047310 */ /* 0x0000640000301000 */
.L_x_8:
[----:B------:R-:W-:Y:S05]  /*0210*/  BSYNC.RECONVERGENT B0 ;  /* 0x0000000000007941 */ /* 0x000fea0003800200 */
.L_x_7:
[----:B------:R-:W2:Y:S01]  /*0220*/  S2UR UR5, SR_CgaCtaId ;  /* 0x00000000000579c3 */ /* 0x000ea20000008800 */
[----:B------:R-:W-:Y:S01]  /*0230*/  UMOV UR4, 0x400 ;  /* 0x0000040000047882 */ /* 0x000fe20000000000 */
[----:B------:R-:W-:Y:S02]  /*0240*/  ISETP.GE.U32.AND P1, PT, R10, 0x42, PT ;  /* 0x000000420a00780c */ /* 0x000fe40003f26070 */
[----:B------:R-:W-:Y:S01]  /*0250*/  ISETP.GT.U32.AND P0, PT, R3, 0x1f, PT ;  /* 0x0000001f0300780c */ /* 0x000fe20003f04070 */
[----:B--2---:R-:W-:-:S06]  /*0260*/  ULEA UR4, UR5, UR4, 0x18 ;  /* 0x0000000405047291 */ /* 0x004fcc000f8ec0ff */
[----:B0-----:R-:W-:-:S05]  /*0270*/  LEA R5, R3, UR4, 0x2 ;  /* 0x0000000403057c11 */ /* 0x001fca000f8e10ff */
[----:B-1----:R0:W-:Y:S01]  /*0280*/  STS [R5], R4 ;  /* 0x0000000405007388 */ /* 0x0021e20000000800 */
[----:B------:R-:W-:Y:S06]  /*0290*/  BAR.SYNC.DEFER_BLOCKING 0x0 ;  /* 0x0000000000007b1d */ /* 0x000fec0000010000 */
[----:B------:R-:W-:Y:S05]  /*02a0*/  @!P1 BRA `(.L_x_11) ;  /* 0x0000000000309947 */ /* 0x000fea0003800000 */
[----:B------:R-:W-:-:S07]  /*02b0*/  IMAD.MOV.U32 R2, RZ, RZ, R10 ;  /* 0x000000ffff027224 */ /* 0x000fce00078e000a */
.L_x_12:
[----:B------:R-:W-:-:S04]  /*02c0*/  SHF.R.U32.HI R8, RZ, 0x1, R2 ;  /* 0x00000001ff087819 */ /* 0x000fc80000011602 */
[----:B------:R-:W-:-:S13]  /*02d0*/  ISETP.GE.U32.AND P1, PT, R3, R8, PT ;  /* 0x000000080300720c */ /* 0x000fda0003f26070 */
[----:B0-----:R-:W-:Y:S01]  /*02e0*/  @!P1 IMAD R4, R8, 0x4, R5 ;  /* 0x0000000408049824 */ /* 0x001fe200078e0205 */
[----:B------:R-:W-:Y:S05]  /*02f0*/  @!P1 LDS R7, [R5] ;  /* 0x0000000005079984 */ /* 0x000fea0000000800 */
[----:B------:R-:W0:Y:S02]  /*0300*/  @!P1 LDS R4, [R4] ;  /* 0x0000000004049984 */ /* 0x000e240000000800 */
[----:B0-----:R-:W-:-:S05]  /*0310*/  @!P1 FADD R6, R4, R7 ;  /* 0x0000000704069221 */ /* 0x001fca0000000000 */
[----:B------:R1:W-:Y:S01]  /*0320*/  @!P1 STS [R5], R6 ;  /* 0x0000000605009388 */ /* 0x0003e20000000800 */
[----:B------:R-:W-:Y:S01]  /*0330*/  BAR.SYNC.DEFER_BLOCKING 0x0 ;  /* 0x0000000000007b1d */ /* 0x000fe20000010000 */
[----:B------:R-:W-:Y:S02]  /*0340*/  ISETP.GT.U32.AND P1, PT, R2, 0x83, PT ;  /* 0x000000830200780c */ /* 0x000fe40003f24070 */
[----:B------:R-:W-:-:S11]  /*0350*/  MOV R2, R8 ;  /* 0x0000000800027202 */ /* 0x000fd60000000f00 */
[----:B-1----:R-:W-:Y:S05]  /*0360*/  @P1 BRA `(.L_x_12) ;  /* 0xfffffffc00d41947 */ /* 0x002fea000383ffff */
.L_x_11:
[----:B------:R-:W-:Y:S05]  /*0370*/  @P0 EXIT ;  /* 0x000000000000094d */ /* 0x000fea0003800000 */
[----:B------:R-:W-:-:S13]  /*0380*/  ISETP.GE.U32.AND P0, PT, R10, 0x40, PT ;  /* 0x000000400a00780c */ /* 0x000fda0003f06070 */
[----:B------:R-:W-:Y:S04]  /*0390*/  @P0 LDS R2, [R5+0x80] ;  /* 0x0000800005020984 */ /* 0x000fe80000000800 */
[----:B------:R-:W1:Y:S02]  /*03a0*/  @P0 LDS R7, [R5] ;  /* 0x0000000005070984 */ /* 0x000e640000000800 */
[----:B-1----:R-:W-:-:S05]  /*03b0*/  @P0 FADD R2, R2, R7 ;  /* 0x0000000702020221 */ /* 0x002fca0000000000 */
[----:B------:R-:W-:Y:S01]  /*03c0*/  @P0 STS [R5], R2 ;  /* 0x0000000205000388 */ /* 0x000fe20000000800 */
[----:B------:R-:W-:-:S03]  /*03d0*/  ISETP.NE.AND P0, PT, R3, RZ, PT ;  /* 0x000000ff0300720c */ /* 0x000fc60003f05270 */
[----:B0-----:R-:W-:Y:S04]  /*03e0*/  LDS R4, [R5+0x40] ;  /* 0x0000400005047984 */ /* 0x001fe80000000800 */
[----:B------:R-:W0:Y:S02]  /*03f0*/  LDS R7, [R5] ;  /* 0x0000000005077984 */ /* 0x000e240000000800 */
[----:B0-----:R-:W-:-:S05]  /*0400*/  FADD R4, R4, R7 ;  /* 0x0000000704047221 */ /* 0x001fca0000000000 */
[----:B------:R-:W-:Y:S04]  /*0410*/  STS [R5], R4 ;  /* 0x0000000405007388 */ /* 0x000fe80000000800 */
[----:B------:R-:W-:Y:S04]  /*0420*/  LDS R6, [R5+0x20] ;  /* 0x0000200005067984 */ /* 0x000fe80000000800 */
        /* <DEDUP_REMOVED lines=14> */
[----:B------:R0:W-:Y:S01]  /*0510*/  STS [R5], R4 ;  /* 0x0000000405007388 */ /* 0x0001e20000000800 */
[----:B------:R-:W-:Y:S05]  /*0520*/  @P0 EXIT ;  /* 0x000000000000094d */ /* 0x000fea0003800000 */
[----:B------:R-:W1:Y:S01]  /*0530*/  S2UR UR5, SR_CgaCtaId ;  /* 0x00000000000579c3 */ /* 0x000e620000008800 */
[----:B------:R-:W-:-:S07]  /*0540*/  UMOV UR4, 0x400 ;  /* 0x0000040000047882 */ /* 0x000fce0000000000 */
[----:B------:R-:W2:Y:S01]  /*0550*/  LDC.64 R2, c[0x0][0x388] ;  /* 0x0000e200ff027b82 */ /* 0x000ea20000000a00 */
[----:B-1----:R-:W-:Y:S01]  /*0560*/  ULEA UR4, UR5, UR4, 0x18 ;  /* 0x0000000405047291 */ /* 0x002fe2000f8ec0ff */
[----:B--2---:R-:W-:-:S08]  /*0570*/  IMAD.WIDE.U32 R2, R0, 0x4, R2 ;  /* 0x0000000400027825 */ /* 0x004fd000078e0002 */
[----:B0-----:R-:W0:Y:S04]  /*0580*/  LDS R5, [UR4] ;  /* 0x00000004ff057984 */ /* 0x001e280008000800 */
[----:B0-----:R-:W-:Y:S01]  /*0590*/  STG.E desc[UR6][R2.64], R5 ;  /* 0x0000000502007986 */ /* 0x001fe2000c101906 */
[----:B------:R-:W-:Y:S05]  /*05a0*/  EXIT ;  /* 0x000000000000794d */ /* 0x000fea0003800000 */
.L_x_13:
        /* <DEDUP_REMOVED lines=13> */
.L_x_15:


//--------------------- .nv.shared._Z28TwoPassSharedOptimizedKernelPKfPfm --------------------------
	.section	.nv.shared._Z28TwoPassSharedOptimizedKernelPKfPfm,"aw",@nobits
	.sectionflags	@""
	.align	16
	.zero		1024


//--------------------- .nv.shared.reserved.0     --------------------------
	.section	.nv.shared.reserved.0,"aw",@nobits
	.weak		__nv_reservedSMEM_offset_0_alias
	.size		__nv_reservedSMEM_offset_0_alias, 0, 64
	.other		__nv_reservedSMEM_offset_0_alias,@"STO_CUDA_RESERVED_SHARED STV_DEFAULT"
__nv_reservedSMEM_offset_0_alias:
	.zero		0
	.zero		64


//--------------------- .nv.shared._Z21TwoPassWarpSyncKernelPKfPfm --------------------------
	.section	.nv.shared._Z21TwoPassWarpSyncKernelPKfPfm,"aw",@nobits
	.sectionflags	@""
	.align	16
	.zero		1024


//--------------------- .nv.constant0._Z28TwoPassSharedOptimizedKernelPKfPfm --------------------------
	.section	.nv.constant0._Z28TwoPassSharedOptimizedKernelPKfPfm,"a",@progbits
	.sectionflags	@""
	.align	4
.nv.constant0._Z28TwoPassSharedOptimizedKernelPKfPfm:
	.zero		920


//--------------------- .nv.constant0._Z21TwoPassWarpSyncKernelPKfPfm --------------------------
	.section	.nv.constant0._Z21TwoPassWarpSyncKernelPKfPfm,"a",@progbits
	.sectionflags	@""
	.align	4
.nv.constant0._Z21TwoPassWarpSyncKernelPKfPfm:
	.zero		920


//--------------------- SYMBOLS --------------------------

	.type		.nv.reservedSmem.offset0,@object
	.size		.nv.reservedSmem.offset0,0x4
	.type		.nv.reservedSmem.cap,@object
	.size		.nv.reservedSmem.cap,0x4
